//
// Generated by NVIDIA NVVM Compiler
//
// Compiler Build ID: CL-36424714
// Cuda compilation tools, release 13.0, V13.0.88
// Based on NVVM 20.0.0
//

.version 9.0
.target sm_100
.address_size 64

	// .globl	_Z27adaptive_log_softmax_kernelPKfPfiii

.visible .entry _Z27adaptive_log_softmax_kernelPKfPfiii(
	.param .u64 .ptr .align 1 _Z27adaptive_log_softmax_kernelPKfPfiii_param_0,
	.param .u64 .ptr .align 1 _Z27adaptive_log_softmax_kernelPKfPfiii_param_1,
	.param .u32 _Z27adaptive_log_softmax_kernelPKfPfiii_param_2,
	.param .u32 _Z27adaptive_log_softmax_kernelPKfPfiii_param_3,
	.param .u32 _Z27adaptive_log_softmax_kernelPKfPfiii_param_4
)
{
	.reg .pred 	%p<14>;
	.reg .b32 	%r<70>;
	.reg .b32 	%f<219>;
	.reg .b64 	%rd<17>;

	ld.param.u64 	%rd4, [_Z27adaptive_log_softmax_kernelPKfPfiii_param_0];
	ld.param.u64 	%rd3, [_Z27adaptive_log_softmax_kernelPKfPfiii_param_1];
	ld.param.u32 	%r18, [_Z27adaptive_log_softmax_kernelPKfPfiii_param_2];
	ld.param.u32 	%r17, [_Z27adaptive_log_softmax_kernelPKfPfiii_param_3];
	cvta.to.global.u64 	%rd1, %rd4;
	mov.u32 	%r19, %ctaid.x;
	mov.u32 	%r20, %ntid.x;
	mov.u32 	%r21, %tid.x;
	mad.lo.s32 	%r1, %r19, %r20, %r21;
	mul.lo.s32 	%r22, %r17, %r18;
	setp.ge.s32 	%p1, %r1, %r22;
	@%p1 bra 	$L__BB0_14;
	setp.lt.s32 	%p2, %r17, 1;
	mov.f32 	%f218, 0f00000000;
	@%p2 bra 	$L__BB0_13;
	rem.s32 	%r2, %r1, %r17;
	and.b32  	%r3, %r17, 7;
	setp.lt.u32 	%p3, %r17, 8;
	mov.f32 	%f218, 0f00000000;
	mov.b32 	%r68, 0;
	@%p3 bra 	$L__BB0_5;
	and.b32  	%r68, %r17, 2147483640;
	neg.s32 	%r66, %r68;
	add.s64 	%rd2, %rd1, 16;
	sub.s32 	%r65, %r1, %r2;
	mov.f32 	%f218, 0f00000000;
$L__BB0_4:
	.pragma "nounroll";
	mul.wide.s32 	%rd5, %r65, 4;
	add.s64 	%rd6, %rd2, %rd5;
	ld.global.f32 	%f17, [%rd6+-16];
	fma.rn.f32 	%f18, %f17, 0f3BBB989D, 0f3F000000;
	cvt.sat.f32.f32 	%f19, %f18;
	mov.f32 	%f20, 0f4B400001;
	mov.f32 	%f21, 0f437C0000;
	fma.rm.f32 	%f22, %f19, %f21, %f20;
	add.f32 	%f23, %f22, 0fCB40007F;
	neg.f32 	%f24, %f23;
	fma.rn.f32 	%f25, %f17, 0f3FB8AA3B, %f24;
	fma.rn.f32 	%f26, %f17, 0f32A57060, %f25;
	mov.b32 	%r24, %f22;
	shl.b32 	%r25, %r24, 23;
	mov.b32 	%f27, %r25;
	ex2.approx.ftz.f32 	%f28, %f26;
	fma.rn.f32 	%f29, %f28, %f27, %f218;
	ld.global.f32 	%f30, [%rd6+-12];
	fma.rn.f32 	%f31, %f30, 0f3BBB989D, 0f3F000000;
	cvt.sat.f32.f32 	%f32, %f31;
	fma.rm.f32 	%f33, %f32, %f21, %f20;
	add.f32 	%f34, %f33, 0fCB40007F;
	neg.f32 	%f35, %f34;
	fma.rn.f32 	%f36, %f30, 0f3FB8AA3B, %f35;
	fma.rn.f32 	%f37, %f30, 0f32A57060, %f36;
	mov.b32 	%r26, %f33;
	shl.b32 	%r27, %r26, 23;
	mov.b32 	%f38, %r27;
	ex2.approx.ftz.f32 	%f39, %f37;
	fma.rn.f32 	%f40, %f39, %f38, %f29;
	ld.global.f32 	%f41, [%rd6+-8];
	fma.rn.f32 	%f42, %f41, 0f3BBB989D, 0f3F000000;
	cvt.sat.f32.f32 	%f43, %f42;
	fma.rm.f32 	%f44, %f43, %f21, %f20;
	add.f32 	%f45, %f44, 0fCB40007F;
	neg.f32 	%f46, %f45;
	fma.rn.f32 	%f47, %f41, 0f3FB8AA3B, %f46;
	fma.rn.f32 	%f48, %f41, 0f32A57060, %f47;
	mov.b32 	%r28, %f44;
	shl.b32 	%r29, %r28, 23;
	mov.b32 	%f49, %r29;
	ex2.approx.ftz.f32 	%f50, %f48;
	fma.rn.f32 	%f51, %f50, %f49, %f40;
	ld.global.f32 	%f52, [%rd6+-4];
	fma.rn.f32 	%f53, %f52, 0f3BBB989D, 0f3F000000;
	cvt.sat.f32.f32 	%f54, %f53;
	fma.rm.f32 	%f55, %f54, %f21, %f20;
	add.f32 	%f56, %f55, 0fCB40007F;
	neg.f32 	%f57, %f56;
	fma.rn.f32 	%f58, %f52, 0f3FB8AA3B, %f57;
	fma.rn.f32 	%f59, %f52, 0f32A57060, %f58;
	mov.b32 	%r30, %f55;
	shl.b32 	%r31, %r30, 23;
	mov.b32 	%f60, %r31;
	ex2.approx.ftz.f32 	%f61, %f59;
	fma.rn.f32 	%f62, %f61, %f60, %f51;
	ld.global.f32 	%f63, [%rd6];
	fma.rn.f32 	%f64, %f63, 0f3BBB989D, 0f3F000000;
	cvt.sat.f32.f32 	%f65, %f64;
	fma.rm.f32 	%f66, %f65, %f21, %f20;
	add.f32 	%f67, %f66, 0fCB40007F;
	neg.f32 	%f68, %f67;
	fma.rn.f32 	%f69, %f63, 0f3FB8AA3B, %f68;
	fma.rn.f32 	%f70, %f63, 0f32A57060, %f69;
	mov.b32 	%r32, %f66;
	shl.b32 	%r33, %r32, 23;
	mov.b32 	%f71, %r33;
	ex2.approx.ftz.f32 	%f72, %f70;
	fma.rn.f32 	%f73, %f72, %f71, %f62;
	ld.global.f32 	%f74, [%rd6+4];
	fma.rn.f32 	%f75, %f74, 0f3BBB989D, 0f3F000000;
	cvt.sat.f32.f32 	%f76, %f75;
	fma.rm.f32 	%f77, %f76, %f21, %f20;
	add.f32 	%f78, %f77, 0fCB40007F;
	neg.f32 	%f79, %f78;
	fma.rn.f32 	%f80, %f74, 0f3FB8AA3B, %f79;
	fma.rn.f32 	%f81, %f74, 0f32A57060, %f80;
	mov.b32 	%r34, %f77;
	shl.b32 	%r35, %r34, 23;
	mov.b32 	%f82, %r35;
	ex2.approx.ftz.f32 	%f83, %f81;
	fma.rn.f32 	%f84, %f83, %f82, %f73;
	ld.global.f32 	%f85, [%rd6+8];
	fma.rn.f32 	%f86, %f85, 0f3BBB989D, 0f3F000000;
	cvt.sat.f32.f32 	%f87, %f86;
	fma.rm.f32 	%f88, %f87, %f21, %f20;
	add.f32 	%f89, %f88, 0fCB40007F;
	neg.f32 	%f90, %f89;
	fma.rn.f32 	%f91, %f85, 0f3FB8AA3B, %f90;
	fma.rn.f32 	%f92, %f85, 0f32A57060, %f91;
	mov.b32 	%r36, %f88;
	shl.b32 	%r37, %r36, 23;
	mov.b32 	%f93, %r37;
	ex2.approx.ftz.f32 	%f94, %f92;
	fma.rn.f32 	%f95, %f94, %f93, %f84;
	ld.global.f32 	%f96, [%rd6+12];
	fma.rn.f32 	%f97, %f96, 0f3BBB989D, 0f3F000000;
	cvt.sat.f32.f32 	%f98, %f97;
	fma.rm.f32 	%f99, %f98, %f21, %f20;
	add.f32 	%f100, %f99, 0fCB40007F;
	neg.f32 	%f101, %f100;
	fma.rn.f32 	%f102, %f96, 0f3FB8AA3B, %f101;
	fma.rn.f32 	%f103, %f96, 0f32A57060, %f102;
	mov.b32 	%r38, %f99;
	shl.b32 	%r39, %r38, 23;
	mov.b32 	%f104, %r39;
	ex2.approx.ftz.f32 	%f105, %f103;
	fma.rn.f32 	%f218, %f105, %f104, %f95;
	add.s32 	%r66, %r66, 8;
	add.s32 	%r65, %r65, 8;
	setp.ne.s32 	%p4, %r66, 0;
	@%p4 bra 	$L__BB0_4;
$L__BB0_5:
	setp.eq.s32 	%p5, %r3, 0;
	@%p5 bra 	$L__BB0_13;
	and.b32  	%r12, %r17, 3;
	setp.lt.u32 	%p6, %r3, 4;
	@%p6 bra 	$L__BB0_8;
	add.s32 	%r40, %r68, %r1;
	sub.s32 	%r41, %r40, %r2;
	mul.wide.s32 	%rd7, %r41, 4;
	add.s64 	%rd8, %rd1, %rd7;
	ld.global.f32 	%f107, [%rd8];
	fma.rn.f32 	%f108, %f107, 0f3BBB989D, 0f3F000000;
	cvt.sat.f32.f32 	%f109, %f108;
	mov.f32 	%f110, 0f4B400001;
	mov.f32 	%f111, 0f437C0000;
	fma.rm.f32 	%f112, %f109, %f111, %f110;
	add.f32 	%f113, %f112, 0fCB40007F;
	neg.f32 	%f114, %f113;
	fma.rn.f32 	%f115, %f107, 0f3FB8AA3B, %f114;
	fma.rn.f32 	%f116, %f107, 0f32A57060, %f115;
	mov.b32 	%r42, %f112;
	shl.b32 	%r43, %r42, 23;
	mov.b32 	%f117, %r43;
	ex2.approx.ftz.f32 	%f118, %f116;
	fma.rn.f32 	%f119, %f118, %f117, %f218;
	ld.global.f32 	%f120, [%rd8+4];
	fma.rn.f32 	%f121, %f120, 0f3BBB989D, 0f3F000000;
	cvt.sat.f32.f32 	%f122, %f121;
	fma.rm.f32 	%f123, %f122, %f111, %f110;
	add.f32 	%f124, %f123, 0fCB40007F;
	neg.f32 	%f125, %f124;
	fma.rn.f32 	%f126, %f120, 0f3FB8AA3B, %f125;
	fma.rn.f32 	%f127, %f120, 0f32A57060, %f126;
	mov.b32 	%r44, %f123;
	shl.b32 	%r45, %r44, 23;
	mov.b32 	%f128, %r45;
	ex2.approx.ftz.f32 	%f129, %f127;
	fma.rn.f32 	%f130, %f129, %f128, %f119;
	ld.global.f32 	%f131, [%rd8+8];
	fma.rn.f32 	%f132, %f131, 0f3BBB989D, 0f3F000000;
	cvt.sat.f32.f32 	%f133, %f132;
	fma.rm.f32 	%f134, %f133, %f111, %f110;
	add.f32 	%f135, %f134, 0fCB40007F;
	neg.f32 	%f136, %f135;
	fma.rn.f32 	%f137, %f131, 0f3FB8AA3B, %f136;
	fma.rn.f32 	%f138, %f131, 0f32A57060, %f137;
	mov.b32 	%r46, %f134;
	shl.b32 	%r47, %r46, 23;
	mov.b32 	%f139, %r47;
	ex2.approx.ftz.f32 	%f140, %f138;
	fma.rn.f32 	%f141, %f140, %f139, %f130;
	ld.global.f32 	%f142, [%rd8+12];
	fma.rn.f32 	%f143, %f142, 0f3BBB989D, 0f3F000000;
	cvt.sat.f32.f32 	%f144, %f143;
	fma.rm.f32 	%f145, %f144, %f111, %f110;
	add.f32 	%f146, %f145, 0fCB40007F;
	neg.f32 	%f147, %f146;
	fma.rn.f32 	%f148, %f142, 0f3FB8AA3B, %f147;
	fma.rn.f32 	%f149, %f142, 0f32A57060, %f148;
	mov.b32 	%r48, %f145;
	shl.b32 	%r49, %r48, 23;
	mov.b32 	%f150, %r49;
	ex2.approx.ftz.f32 	%f151, %f149;
	fma.rn.f32 	%f218, %f151, %f150, %f141;
	add.s32 	%r68, %r68, 4;
$L__BB0_8:
	setp.eq.s32 	%p7, %r12, 0;
	@%p7 bra 	$L__BB0_13;
	setp.eq.s32 	%p8, %r12, 1;
	@%p8 bra 	$L__BB0_11;
	add.s32 	%r50, %r68, %r1;
	sub.s32 	%r51, %r50, %r2;
	mul.wide.s32 	%rd9, %r51, 4;
	add.s64 	%rd10, %rd1, %rd9;
	ld.global.f32 	%f153, [%rd10];
	fma.rn.f32 	%f154, %f153, 0f3BBB989D, 0f3F000000;
	cvt.sat.f32.f32 	%f155, %f154;
	mov.f32 	%f156, 0f4B400001;
	mov.f32 	%f157, 0f437C0000;
	fma.rm.f32 	%f158, %f155, %f157, %f156;
	add.f32 	%f159, %f158, 0fCB40007F;
	neg.f32 	%f160, %f159;
	fma.rn.f32 	%f161, %f153, 0f3FB8AA3B, %f160;
	fma.rn.f32 	%f162, %f153, 0f32A57060, %f161;
	mov.b32 	%r52, %f158;
	shl.b32 	%r53, %r52, 23;
	mov.b32 	%f163, %r53;
	ex2.approx.ftz.f32 	%f164, %f162;
	fma.rn.f32 	%f165, %f164, %f163, %f218;
	ld.global.f32 	%f166, [%rd10+4];
	fma.rn.f32 	%f167, %f166, 0f3BBB989D, 0f3F000000;
	cvt.sat.f32.f32 	%f168, %f167;
	fma.rm.f32 	%f169, %f168, %f157, %f156;
	add.f32 	%f170, %f169, 0fCB40007F;
	neg.f32 	%f171, %f170;
	fma.rn.f32 	%f172, %f166, 0f3FB8AA3B, %f171;
	fma.rn.f32 	%f173, %f166, 0f32A57060, %f172;
	mov.b32 	%r54, %f169;
	shl.b32 	%r55, %r54, 23;
	mov.b32 	%f174, %r55;
	ex2.approx.ftz.f32 	%f175, %f173;
	fma.rn.f32 	%f218, %f175, %f174, %f165;
	add.s32 	%r68, %r68, 2;
$L__BB0_11:
	and.b32  	%r56, %r17, 1;
	setp.eq.b32 	%p9, %r56, 1;
	not.pred 	%p10, %p9;
	@%p10 bra 	$L__BB0_13;
	add.s32 	%r57, %r68, %r1;
	sub.s32 	%r58, %r57, %r2;
	mul.wide.s32 	%rd11, %r58, 4;
	add.s64 	%rd12, %rd1, %rd11;
	ld.global.f32 	%f176, [%rd12];
	fma.rn.f32 	%f177, %f176, 0f3BBB989D, 0f3F000000;
	cvt.sat.f32.f32 	%f178, %f177;
	mov.f32 	%f179, 0f4B400001;
	mov.f32 	%f180, 0f437C0000;
	fma.rm.f32 	%f181, %f178, %f180, %f179;
	add.f32 	%f182, %f181, 0fCB40007F;
	neg.f32 	%f183, %f182;
	fma.rn.f32 	%f184, %f176, 0f3FB8AA3B, %f183;
	fma.rn.f32 	%f185, %f176, 0f32A57060, %f184;
	mov.b32 	%r59, %f181;
	shl.b32 	%r60, %r59, 23;
	mov.b32 	%f186, %r60;
	ex2.approx.ftz.f32 	%f187, %f185;
	fma.rn.f32 	%f218, %f187, %f186, %f218;
$L__BB0_13:
	mul.wide.s32 	%rd13, %r1, 4;
	add.s64 	%rd14, %rd1, %rd13;
	ld.global.f32 	%f188, [%rd14];
	setp.lt.f32 	%p11, %f218, 0f00800000;
	mul.f32 	%f189, %f218, 0f4B000000;
	selp.f32 	%f190, %f189, %f218, %p11;
	selp.f32 	%f191, 0fC1B80000, 0f00000000, %p11;
	mov.b32 	%r61, %f190;
	add.s32 	%r62, %r61, -1059760811;
	and.b32  	%r63, %r62, -8388608;
	sub.s32 	%r64, %r61, %r63;
	mov.b32 	%f192, %r64;
	cvt.rn.f32.s32 	%f193, %r63;
	fma.rn.f32 	%f194, %f193, 0f34000000, %f191;
	add.f32 	%f195, %f192, 0fBF800000;
	fma.rn.f32 	%f196, %f195, 0fBE055027, 0f3E1039F6;
	fma.rn.f32 	%f197, %f196, %f195, 0fBDF8CDCC;
	fma.rn.f32 	%f198, %f197, %f195, 0f3E0F2955;
	fma.rn.f32 	%f199, %f198, %f195, 0fBE2AD8B9;
	fma.rn.f32 	%f200, %f199, %f195, 0f3E4CED0B;
	fma.rn.f32 	%f201, %f200, %f195, 0fBE7FFF22;
	fma.rn.f32 	%f202, %f201, %f195, 0f3EAAAA78;
	fma.rn.f32 	%f203, %f202, %f195, 0fBF000000;
	mul.f32 	%f204, %f195, %f203;
	fma.rn.f32 	%f205, %f204, %f195, %f195;
	fma.rn.f32 	%f206, %f194, 0f3F317218, %f205;
	setp.gt.u32 	%p12, %r61, 2139095039;
	fma.rn.f32 	%f207, %f190, 0f7F800000, 0f7F800000;
	selp.f32 	%f208, %f207, %f206, %p12;
	setp.eq.f32 	%p13, %f190, 0f00000000;
	selp.f32 	%f209, 0fFF800000, %f208, %p13;
	sub.f32 	%f210, %f188, %f209;
	cvta.to.global.u64 	%rd15, %rd3;
	add.s64 	%rd16, %rd15, %rd13;
	st.global.f32 	[%rd16], %f210;
$L__BB0_14:
	ret;

}


// ===== COMPILED SASS (sm_100) =====

	.target	sm_100

	.elftype	@"ET_EXEC"


//--------------------- .note.nv.tkinfo           --------------------------
	.section	.note.nv.tkinfo,"",@"SHT_NOTE"
	.sectionflags	@"SHF_NOTE_NV_TKINFO"
	.tkinfo
        /*0018*/ 	.word	0x00000002
        /*0030*/ 	.string	""
        /*0030*/ 	.string	"ptxas"
        /*0030*/ 	.string	"Cuda compilation tools, release 13.0, V13.0.88"
        /*0030*/ 	.string	"Build cuda_13.0.r13.0/compiler.36424714_0"
        /*0030*/ 	.string	"-arch sm_100 -m 64 "



//--------------------- .note.nv.cuinfo           --------------------------
	.section	.note.nv.cuinfo,"",@"SHT_NOTE"
	.sectionflags	@"SHF_NOTE_NV_CUINFO"
        /*0018*/ 	.short	0x0002
        /*001a*/ 	.short	0x0064
        /*001c*/ 	.short	0x0082
	.zero		2


//--------------------- .nv.info                  --------------------------
	.section	.nv.info,"",@"SHT_CUDA_INFO"
	.align	4


	//----- nvinfo : EIATTR_REGCOUNT
	.align		4
        /*0000*/ 	.byte	0x04, 0x2f
        /*0002*/ 	.short	(.L_1 - .L_0)
	.align		4
.L_0:
        /*0004*/ 	.word	index@(_Z27adaptive_log_softmax_kernelPKfPfiii)
        /*0008*/ 	.word	0x0000001f


	//----- nvinfo : EIATTR_FRAME_SIZE
	.align		4
.L_1:
        /*000c*/ 	.byte	0x04, 0x11
        /*000e*/ 	.short	(.L_3 - .L_2)
	.align		4
.L_2:
        /*0010*/ 	.word	index@(_Z27adaptive_log_softmax_kernelPKfPfiii)
        /*0014*/ 	.word	0x00000000


	//----- nvinfo : EIATTR_MIN_STACK_SIZE
	.align		4
.L_3:
        /*0018*/ 	.byte	0x04, 0x12
        /*001a*/ 	.short	(.L_5 - .L_4)
	.align		4
.L_4:
        /*001c*/ 	.word	index@(_Z27adaptive_log_softmax_kernelPKfPfiii)
        /*0020*/ 	.word	0x00000000
.L_5:


//--------------------- .nv.compat                --------------------------
	.section	.nv.compat,"",@"SHT_CUDA_COMPAT_INFO"
	.align	4
        /*0000*/ 	.byte	0x02, 0x09, 0x00, 0x00, 0x02, 0x02, 0x01, 0x00, 0x02, 0x05, 0x05, 0x00, 0x03, 0x07, 0x01, 0x01
        /*0010*/ 	.byte	0x02, 0x03, 0x00, 0x00, 0x02, 0x06, 0x01, 0x00, 0x04, 0x0b, 0x08, 0x00, 0x01, 0x00, 0x00, 0x00
        /*0020*/ 	.byte	0x00, 0x00, 0x00, 0x00


//--------------------- .nv.info._Z27adaptive_log_softmax_kernelPKfPfiii --------------------------
	.section	.nv.info._Z27adaptive_log_softmax_kernelPKfPfiii,"",@"SHT_CUDA_INFO"
	.sectionflags	@""
	.align	4


	//----- nvinfo : EIATTR_CUDA_API_VERSION
	.align		4
        /*0000*/ 	.byte	0x04, 0x37
        /*0002*/ 	.short	(.L_7 - .L_6)
.L_6:
        /*0004*/ 	.word	0x00000082


	//----- nvinfo : EIATTR_KPARAM_INFO
	.align		4
.L_7:
        /*0008*/ 	.byte	0x04, 0x17
        /*000a*/ 	.short	(.L_9 - .L_8)
.L_8:
        /*000c*/ 	.word	0x00000000
        /*0010*/ 	.short	0x0004
        /*0012*/ 	.short	0x0018
        /*0014*/ 	.byte	0x00, 0xf0, 0x11, 0x00


	//----- nvinfo : EIATTR_KPARAM_INFO
	.align		4
.L_9:
        /*0018*/ 	.byte	0x04, 0x17
        /*001a*/ 	.short	(.L_11 - .L_10)
.L_10:
        /*001c*/ 	.word	0x00000000
        /*0020*/ 	.short	0x0003
        /*0022*/ 	.short	0x0014
        /*0024*/ 	.byte	0x00, 0xf0, 0x11, 0x00


	//----- nvinfo : EIATTR_KPARAM_INFO
	.align		4
.L_11:
        /*0028*/ 	.byte	0x04, 0x17
        /*002a*/ 	.short	(.L_13 - .L_12)
.L_12:
        /*002c*/ 	.word	0x00000000
        /*0030*/ 	.short	0x0002
        /*0032*/ 	.short	0x0010
        /*0034*/ 	.byte	0x00, 0xf0, 0x11, 0x00


	//----- nvinfo : EIATTR_KPARAM_INFO
	.align		4
.L_13:
        /*0038*/ 	.byte	0x04, 0x17
        /*003a*/ 	.short	(.L_15 - .L_14)
.L_14:
        /*003c*/ 	.word	0x00000000
        /*0040*/ 	.short	0x0001
        /*0042*/ 	.short	0x0008
        /*0044*/ 	.byte	0x00, 0xf5, 0x21, 0x00


	//----- nvinfo : EIATTR_KPARAM_INFO
	.align		4
.L_15:
        /*0048*/ 	.byte	0x04, 0x17
        /*004a*/ 	.short	(.L_17 - .L_16)
.L_16:
        /*004c*/ 	.word	0x00000000
        /*0050*/ 	.short	0x0000
        /*0052*/ 	.short	0x0000
        /*0054*/ 	.byte	0x00, 0xf5, 0x21, 0x00


	//----- nvinfo : EIATTR_SPARSE_MMA_MASK
	.align		4
.L_17:
        /*0058*/ 	.byte	0x03, 0x50
        /*005a*/ 	.short	0x0000


	//----- nvinfo : EIATTR_MAXREG_COUNT
	.align		4
        /*005c*/ 	.byte	0x03, 0x1b
        /*005e*/ 	.short	0x00ff


	//----- nvinfo : EIATTR_MERCURY_ISA_VERSION
	.align		4
        /*0060*/ 	.byte	0x03, 0x5f
        /*0062*/ 	.short	0x0101


	//----- nvinfo : EIATTR_VRC_CTA_INIT_COUNT
	.align		4
        /*0064*/ 	.byte	0x02, 0x4a
	.zero		1
	.zero		1


	//----- nvinfo : EIATTR_EXIT_INSTR_OFFSETS
	.align		4
        /*0068*/ 	.byte	0x04, 0x1c
        /*006a*/ 	.short	(.L_19 - .L_18)


	//   ....[0]....
.L_18:
        /*006c*/ 	.word	0x00000080


	//   ....[1]....
        /*0070*/ 	.word	0x00000fd0


	//----- nvinfo : EIATTR_CBANK_PARAM_SIZE
	.align		4
.L_19:
        /*0074*/ 	.byte	0x03, 0x19
        /*0076*/ 	.short	0x001c


	//----- nvinfo : EIATTR_PARAM_CBANK
	.align		4
        /*0078*/ 	.byte	0x04, 0x0a
        /*007a*/ 	.short	(.L_21 - .L_20)
	.align		4
.L_20:
        /*007c*/ 	.word	index@(.nv.constant0._Z27adaptive_log_softmax_kernelPKfPfiii)
        /*0080*/ 	.short	0x0380
        /*0082*/ 	.short	0x001c


	//----- nvinfo : EIATTR_SW_WAR
	.align		4
.L_21:
        /*0084*/ 	.byte	0x04, 0x36
        /*0086*/ 	.short	(.L_23 - .L_22)
.L_22:
        /*0088*/ 	.word	0x00000008
.L_23:


//--------------------- .nv.callgraph             --------------------------
	.section	.nv.callgraph,"",@"SHT_CUDA_CALLGRAPH"
	.align	4
	.sectionentsize	8
	.align		4
        /*0000*/ 	.word	0x00000000
	.align		4
        /*0004*/ 	.word	0xffffffff
	.align		4
        /*0008*/ 	.word	0x00000000
	.align		4
        /*000c*/ 	.word	0xfffffffe
	.align		4
        /*0010*/ 	.word	0x00000000
	.align		4
        /*0014*/ 	.word	0xfffffffd
	.align		4
        /*0018*/ 	.word	0x00000000
	.align		4
        /*001c*/ 	.word	0xfffffffc


//--------------------- .text._Z27adaptive_log_softmax_kernelPKfPfiii --------------------------
	.section	.text._Z27adaptive_log_softmax_kernelPKfPfiii,"ax",@progbits
	.align	128
        .global         _Z27adaptive_log_softmax_kernelPKfPfiii
        .type           _Z27adaptive_log_softmax_kernelPKfPfiii,@function
        .size           _Z27adaptive_log_softmax_kernelPKfPfiii,(.L_x_6 - _Z27adaptive_log_softmax_kernelPKfPfiii)
        .other          _Z27adaptive_log_softmax_kernelPKfPfiii,@"STO_CUDA_ENTRY STV_DEFAULT"
_Z27adaptive_log_softmax_kernelPKfPfiii:
.text._Z27adaptive_log_softmax_kernelPKfPfiii:
[----:B------:R-:W-:Y:S01]  /*0000*/  LDC R1, c[0x0][0x37c] ;  /* 0x0000df00ff017b82 */ /* 0x000fe20000000800 */
[----:B------:R-:W0:Y:S07]  /*0010*/  S2R R5, SR_TID.X ;  /* 0x0000000000057919 */ /* 0x000e2e0000002100 */
[----:B------:R-:W0:Y:S08]  /*0020*/  S2UR UR4, SR_CTAID.X ;  /* 0x00000000000479c3 */ /* 0x000e300000002500 */
[----:B------:R-:W0:Y:S08]  /*0030*/  LDC R0, c[0x0][0x360] ;  /* 0x0000d800ff007b82 */ /* 0x000e300000000800 */
[----:B------:R-:W1:Y:S01]  /*0040*/  LDC.64 R2, c[0x0][0x390] ;  /* 0x0000e400ff027b82 */ /* 0x000e620000000a00 */
[----:B0-----:R-:W-:-:S02]  /*0050*/  IMAD R0, R0, UR4, R5 ;  /* 0x0000000400007c24 */ /* 0x001fc4000f8e0205 */
[----:B-1----:R-:W-:-:S05]  /*0060*/  IMAD R5, R3, R2, RZ ;  /* 0x0000000203057224 */ /* 0x002fca00078e02ff */
[----:B------:R-:W-:-:S13]  /*0070*/  ISETP.GE.AND P0, PT, R0, R5, PT ;  /* 0x000000050000720c */ /* 0x000fda0003f06270 */
[----:B------:R-:W-:Y:S05]  /*0080*/  @P0 EXIT ;  /* 0x000000000000094d */ /* 0x000fea0003800000 */
[----:B------:R-:W-:Y:S01]  /*0090*/  ISETP.GE.AND P0, PT, R3, 0x1, PT ;  /* 0x000000010300780c */ /* 0x000fe20003f06270 */
[----:B------:R-:W0:Y:S01]  /*00a0*/  LDCU.64 UR6, c[0x0][0x358] ;  /* 0x00006b00ff0677ac */ /* 0x000e220008000a00 */
[----:B------:R-:W-:-:S11]  /*00b0*/  HFMA2 R19, -RZ, RZ, 0, 0 ;  /* 0x00000000ff137431 */ /* 0x000fd600000001ff */
[----:B------:R-:W-:Y:S05]  /*00c0*/  @!P0 BRA `(.L_x_0) ;  /* 0x0000000c003c8947 */ /* 0x000fea0003800000 */
[----:B------:R-:W-:Y:S02]  /*00d0*/  IABS R6, R3 ;  /* 0x0000000300067213 */ /* 0x000fe40000000000 */
[----:B------:R-:W-:Y:S02]  /*00e0*/  IABS R8, R0 ;  /* 0x0000000000087213 */ /* 0x000fe40000000000 */
[----:B------:R-:W1:Y:S01]  /*00f0*/  I2F.RP R2, R6 ;  /* 0x0000000600027306 */ /* 0x000e620000209400 */
[C---:B------:R-:W-:Y:S02]  /*0100*/  ISETP.GE.U32.AND P3, PT, R3.reuse, 0x8, PT ;  /* 0x000000080300780c */ /* 0x040fe40003f66070 */
[C---:B------:R-:W-:Y:S02]  /*0110*/  ISETP.NE.AND P1, PT, R3.reuse, RZ, PT ;  /* 0x000000ff0300720c */ /* 0x040fe40003f25270 */
[----:B------:R-:W-:Y:S02]  /*0120*/  LOP3.LUT R22, R3, 0x7, RZ, 0xc0, !PT ;  /* 0x0000000703167812 */ /* 0x000fe400078ec0ff */
[----:B------:R-:W-:Y:S01]  /*0130*/  MOV R19, RZ ;  /* 0x000000ff00137202 */ /* 0x000fe20000000f00 */
[----:B-1----:R-:W1:Y:S02]  /*0140*/  MUFU.RCP R2, R2 ;  /* 0x0000000200027308 */ /* 0x002e640000001000 */
[----:B-1----:R-:W-:-:S02]  /*0150*/  IADD3 R4, PT, PT, R2, 0xffffffe, RZ ;  /* 0x0ffffffe02047810 */ /* 0x002fc40007ffe0ff */
[----:B------:R-:W-:-:S04]  /*0160*/  MOV R2, RZ ;  /* 0x000000ff00027202 */ /* 0x000fc80000000f00 */
[----:B------:R1:W2:Y:S02]  /*0170*/  F2I.FTZ.U32.TRUNC.NTZ R5, R4 ;  /* 0x0000000400057305 */ /* 0x0002a4000021f000 */
[----:B-1----:R-:W-:Y:S02]  /*0180*/  MOV R4, RZ ;  /* 0x000000ff00047202 */ /* 0x002fe40000000f00 */
[----:B--2---:R-:W-:-:S05]  /*0190*/  IADD3 R7, PT, PT, RZ, -R5, RZ ;  /* 0x80000005ff077210 */ /* 0x004fca0007ffe0ff */
[----:B------:R-:W-:-:S04]  /*01a0*/  IMAD R7, R7, R6, RZ ;  /* 0x0000000607077224 */ /* 0x000fc800078e02ff */
[----:B------:R-:W-:Y:S01]  /*01b0*/  IMAD.HI.U32 R5, R5, R7, R4 ;  /* 0x0000000705057227 */ /* 0x000fe200078e0004 */
[----:B------:R-:W-:-:S05]  /*01c0*/  MOV R7, R8 ;  /* 0x0000000800077202 */ /* 0x000fca0000000f00 */
[----:B------:R-:W-:-:S05]  /*01d0*/  IMAD.HI.U32 R5, R5, R7, RZ ;  /* 0x0000000705057227 */ /* 0x000fca00078e00ff */
[----:B------:R-:W-:-:S05]  /*01e0*/  IADD3 R5, PT, PT, -R5, RZ, RZ ;  /* 0x000000ff05057210 */ /* 0x000fca0007ffe1ff */
[----:B------:R-:W-:-:S05]  /*01f0*/  IMAD R7, R6, R5, R7 ;  /* 0x0000000506077224 */ /* 0x000fca00078e0207 */
[----:B------:R-:W-:-:S13]  /*0200*/  ISETP.GT.U32.AND P0, PT, R6, R7, PT ;  /* 0x000000070600720c */ /* 0x000fda0003f04070 */
[----:B------:R-:W-:Y:S02]  /*0210*/  @!P0 IADD3 R7, PT, PT, R7, -R6, RZ ;  /* 0x8000000607078210 */ /* 0x000fe40007ffe0ff */
[----:B------:R-:W-:Y:S02]  /*0220*/  ISETP.GE.AND P0, PT, R0, RZ, PT ;  /* 0x000000ff0000720c */ /* 0x000fe40003f06270 */
[----:B------:R-:W-:-:S13]  /*0230*/  ISETP.GT.U32.AND P2, PT, R6, R7, PT ;  /* 0x000000070600720c */ /* 0x000fda0003f44070 */
[----:B------:R-:W-:Y:S02]  /*0240*/  @!P2 IADD3 R7, PT, PT, R7, -R6, RZ ;  /* 0x800000060707a210 */ /* 0x000fe40007ffe0ff */
[----:B------:R-:W-:Y:S02]  /*0250*/  ISETP.NE.AND P2, PT, R22, RZ, PT ;  /* 0x000000ff1600720c */ /* 0x000fe40003f45270 */
[----:B------:R-:W-:Y:S02]  /*0260*/  @!P0 IADD3 R7, PT, PT, -R7, RZ, RZ ;  /* 0x000000ff07078210 */ /* 0x000fe40007ffe1ff */
[----:B------:R-:W-:Y:S01]  /*0270*/  @!P1 LOP3.LUT R7, RZ, R3, RZ, 0x33, !PT ;  /* 0x00000003ff079212 */ /* 0x000fe200078e33ff */
[----:B------:R-:W-:Y:S08]  /*0280*/  @!P3 BRA `(.L_x_1) ;  /* 0x000000040060b947 */ /* 0x000ff00003800000 */
[----:B------:R-:W1:Y:S01]  /*0290*/  LDCU.64 UR4, c[0x0][0x380] ;  /* 0x00007000ff0477ac */ /* 0x000e620008000a00 */
[----:B------:R-:W-:Y:S02]  /*02a0*/  LOP3.LUT R2, R3, 0x7ffffff8, RZ, 0xc0, !PT ;  /* 0x7ffffff803027812 */ /* 0x000fe400078ec0ff */
[----:B------:R-:W-:Y:S02]  /*02b0*/  IADD3 R6, PT, PT, R0, -R7, RZ ;  /* 0x8000000700067210 */ /* 0x000fe40007ffe0ff */
[----:B------:R-:W-:Y:S02]  /*02c0*/  MOV R19, RZ ;  /* 0x000000ff00137202 */ /* 0x000fe40000000f00 */
[----:B------:R-:W-:Y:S01]  /*02d0*/  IADD3 R8, PT, PT, -R2, RZ, RZ ;  /* 0x000000ff02087210 */ /* 0x000fe20007ffe1ff */
[----:B-1----:R-:W-:-:S04]  /*02e0*/  UIADD3 UR4, UP0, UPT, UR4, 0x10, URZ ;  /* 0x0000001004047890 */ /* 0x002fc8000ff1e0ff */
[----:B------:R-:W-:-:S12]  /*02f0*/  UIADD3.X UR5, UPT, UPT, URZ, UR5, URZ, UP0, !UPT ;  /* 0x00000005ff057290 */ /* 0x000fd800087fe4ff */
.L_x_2:
[----:B------:R-:W-:Y:S02]  /*0300*/  MOV R4, UR4 ;  /* 0x0000000400047c02 */ /* 0x000fe40008000f00 */
[----:B------:R-:W-:-:S03]  /*0310*/  MOV R5, UR5 ;  /* 0x0000000500057c02 */ /* 0x000fc60008000f00 */
[----:B------:R-:W-:-:S05]  /*0320*/  IMAD.WIDE R4, R6, 0x4, R4 ;  /* 0x0000000406047825 */ /* 0x000fca00078e0204 */
[----:B0-----:R-:W2:Y:S04]  /*0330*/  LDG.E R25, desc[UR6][R4.64+-0x10] ;  /* 0xfffff00604197981 */ /* 0x001ea8000c1e1900 */
[----:B------:R-:W3:Y:S04]  /*0340*/  LDG.E R17, desc[UR6][R4.64+-0x8] ;  /* 0xfffff80604117981 */ /* 0x000ee8000c1e1900 */
[----:B------:R-:W4:Y:S04]  /*0350*/  LDG.E R23, desc[UR6][R4.64+-0xc] ;  /* 0xfffff40604177981 */ /* 0x000f28000c1e1900 */
[----:B------:R-:W5:Y:S04]  /*0360*/  LDG.E R21, desc[UR6][R4.64+-0x4] ;  /* 0xfffffc0604157981 */ /* 0x000f68000c1e1900 */
[----:B------:R-:W5:Y:S04]  /*0370*/  LDG.E R11, desc[UR6][R4.64] ;  /* 0x00000006040b7981 */ /* 0x000f68000c1e1900 */
[----:B------:R-:W5:Y:S04]  /*0380*/  LDG.E R9, desc[UR6][R4.64+0x4] ;  /* 0x0000040604097981 */ /* 0x000f68000c1e1900 */
[----:B------:R-:W5:Y:S04]  /*0390*/  LDG.E R10, desc[UR6][R4.64+0x8] ;  /* 0x00000806040a7981 */ /* 0x000f68000c1e1900 */
[----:B------:R0:W5:Y:S01]  /*03a0*/  LDG.E R15, desc[UR6][R4.64+0xc] ;  /* 0x00000c06040f7981 */ /* 0x000162000c1e1900 */
[----:B------:R-:W-:Y:S01]  /*03b0*/  HFMA2 R12, -RZ, RZ, 0.96630859375, -0.0022525787353515625 ;  /* 0x3bbb989dff0c7431 */ /* 0x000fe200000001ff */
[----:B------:R-:W-:-:S02]  /*03c0*/  MOV R13, 0x437c0000 ;  /* 0x437c0000000d7802 */ /* 0x000fc40000000f00 */
[----:B------:R-:W-:-:S04]  /*03d0*/  IADD3 R8, PT, PT, R8, 0x8, RZ ;  /* 0x0000000808087810 */ /* 0x000fc80007ffe0ff */
[----:B------:R-:W-:Y:S02]  /*03e0*/  ISETP.NE.AND P0, PT, R8, RZ, PT ;  /* 0x000000ff0800720c */ /* 0x000fe40003f05270 */
[----:B------:R-:W-:Y:S01]  /*03f0*/  IADD3 R6, PT, PT, R6, 0x8, RZ ;  /* 0x0000000806067810 */ /* 0x000fe20007ffe0ff */
[----:B--2---:R-:W-:-:S04]  /*0400*/  FFMA.SAT R18, R25, R12, 0.5 ;  /* 0x3f00000019127423 */ /* 0x004fc8000000200c */
[----:B------:R-:W-:-:S04]  /*0410*/  FFMA.RM R18, R18, R13, 12582913 ;  /* 0x4b40000112127423 */ /* 0x000fc8000000400d */
[----:B------:R-:W-:Y:S01]  /*0420*/  FADD R16, R18, -12583039 ;  /* 0xcb40007f12107421 */ /* 0x000fe20000000000 */
[----:B---3--:R-:W-:-:S03]  /*0430*/  FFMA.SAT R26, R17, R12, 0.5 ;  /* 0x3f000000111a7423 */ /* 0x008fc6000000200c */
[----:B------:R-:W-:Y:S01]  /*0440*/  FFMA R16, R25, 1.4426950216293334961, -R16 ;  /* 0x3fb8aa3b19107823 */ /* 0x000fe20000000810 */
[----:B----4-:R-:W-:-:S03]  /*0450*/  FFMA.SAT R14, R23, R12, 0.5 ;  /* 0x3f000000170e7423 */ /* 0x010fc6000000200c */
[----:B------:R-:W-:Y:S01]  /*0460*/  FFMA R20, R25, 1.925963033500011079e-08, R16 ;  /* 0x32a5706019147823 */ /* 0x000fe20000000010 */
[-C--:B0-----:R-:W-:Y:S01]  /*0470*/  FFMA.RM R4, R26, R13.reuse, 12582913 ;  /* 0x4b4000011a047423 */ /* 0x081fe2000000400d */
[----:B------:R-:W-:-:S03]  /*0480*/  FFMA.RM R14, R14, R13, 12582913 ;  /* 0x4b4000010e0e7423 */ /* 0x000fc6000000400d */
[----:B------:R-:W-:Y:S01]  /*0490*/  FADD R26, R4, -12583039 ;  /* 0xcb40007f041a7421 */ /* 0x000fe20000000000 */
[----:B------:R-:W0:Y:S01]  /*04a0*/  MUFU.EX2 R20, R20 ;  /* 0x0000001400147308 */ /* 0x000e220000000800 */
[----:B------:R-:W-:Y:S02]  /*04b0*/  FADD R24, R14, -12583039 ;  /* 0xcb40007f0e187421 */ /* 0x000fe40000000000 */
[----:B------:R-:W-:Y:S01]  /*04c0*/  FFMA R26, R17, 1.4426950216293334961, -R26 ;  /* 0x3fb8aa3b111a7823 */ /* 0x000fe2000000081a */
[-C--:B-----5:R-:W-:Y:S01]  /*04d0*/  FFMA.SAT R28, R21, R12.reuse, 0.5 ;  /* 0x3f000000151c7423 */ /* 0x0a0fe2000000200c */
[----:B------:R-:W-:Y:S02]  /*04e0*/  FFMA R24, R23, 1.4426950216293334961, -R24 ;  /* 0x3fb8aa3b17187823 */ /* 0x000fe40000000818 */
[----:B------:R-:W-:Y:S01]  /*04f0*/  FFMA R26, R17, 1.925963033500011079e-08, R26 ;  /* 0x32a57060111a7823 */ /* 0x000fe2000000001a */
[----:B------:R-:W-:Y:S01]  /*0500*/  FFMA.SAT R17, R11, R12, 0.5 ;  /* 0x3f0000000b117423 */ /* 0x000fe2000000200c */
[----:B------:R-:W-:Y:S01]  /*0510*/  FFMA R16, R23, 1.925963033500011079e-08, R24 ;  /* 0x32a5706017107823 */ /* 0x000fe20000000018 */
[-C--:B------:R-:W-:Y:S01]  /*0520*/  FFMA.RM R5, R28, R13.reuse, 12582913 ;  /* 0x4b4000011c057423 */ /* 0x080fe2000000400d */
[----:B------:R-:W-:Y:S01]  /*0530*/  SHF.L.U32 R24, R18, 0x17, RZ ;  /* 0x0000001712187819 */ /* 0x000fe200000006ff */
[----:B------:R-:W-:-:S02]  /*0540*/  FFMA.RM R17, R17, R13, 12582913 ;  /* 0x4b40000111117423 */ /* 0x000fc4000000400d */
[----:B------:R-:W-:Y:S01]  /*0550*/  FADD R28, R5, -12583039 ;  /* 0xcb40007f051c7421 */ /* 0x000fe20000000000 */
[----:B------:R-:W-:Y:S01]  /*0560*/  FFMA.SAT R23, R9, R12, 0.5 ;  /* 0x3f00000009177423 */ /* 0x000fe2000000200c */
[----:B0-----:R-:W-:Y:S01]  /*0570*/  FFMA R19, R24, R20, R19 ;  /* 0x0000001418137223 */ /* 0x001fe20000000013 */
[----:B------:R-:W-:Y:S01]  /*0580*/  FADD R20, R17, -12583039 ;  /* 0xcb40007f11147421 */ /* 0x000fe20000000000 */
[----:B------:R-:W-:-:S03]  /*0590*/  FFMA R28, R21, 1.4426950216293334961, -R28 ;  /* 0x3fb8aa3b151c7823 */ /* 0x000fc6000000081c */
[----:B------:R-:W-:Y:S01]  /*05a0*/  FFMA R24, R11, 1.4426950216293334961, -R20 ;  /* 0x3fb8aa3b0b187823 */ /* 0x000fe20000000814 */
[----:B------:R-:W-:Y:S01]  /*05b0*/  FFMA R21, R21, 1.925963033500011079e-08, R28 ;  /* 0x32a5706015157823 */ /* 0x000fe2000000001c */
[-C--:B------:R-:W-:Y:S01]  /*05c0*/  FFMA.RM R20, R23, R13.reuse, 12582913 ;  /* 0x4b40000117147423 */ /* 0x080fe2000000400d */
[-C--:B------:R-:W-:Y:S01]  /*05d0*/  FFMA.SAT R28, R10, R12.reuse, 0.5 ;  /* 0x3f0000000a1c7423 */ /* 0x080fe2000000200c */
[----:B------:R-:W0:Y:S01]  /*05e0*/  MUFU.EX2 R16, R16 ;  /* 0x0000001000107308 */ /* 0x000e220000000800 */
[----:B------:R-:W-:Y:S01]  /*05f0*/  FFMA R23, R11, 1.925963033500011079e-08, R24 ;  /* 0x32a570600b177823 */ /* 0x000fe20000000018 */
[----:B------:R-:W-:Y:S01]  /*0600*/  FADD R24, R20, -12583039 ;  /* 0xcb40007f14187421 */ /* 0x000fe20000000000 */
[----:B------:R-:W-:Y:S01]  /*0610*/  FFMA.SAT R12, R15, R12, 0.5 ;  /* 0x3f0000000f0c7423 */ /* 0x000fe2000000200c */
[----:B------:R-:W-:Y:S02]  /*0620*/  FFMA.RM R11, R28, R13, 12582913 ;  /* 0x4b4000011c0b7423 */ /* 0x000fe4000000400d */
[----:B------:R-:W-:-:S02]  /*0630*/  FFMA R24, R9, 1.4426950216293334961, -R24 ;  /* 0x3fb8aa3b09187823 */ /* 0x000fc40000000818 */
[----:B------:R-:W1:Y:S01]  /*0640*/  MUFU.EX2 R18, R26 ;  /* 0x0000001a00127308 */ /* 0x000e620000000800 */
[----:B------:R-:W-:Y:S01]  /*0650*/  FFMA.RM R13, R12, R13, 12582913 ;  /* 0x4b4000010c0d7423 */ /* 0x000fe2000000400d */
[----:B------:R-:W-:Y:S01]  /*0660*/  FADD R25, R11, -12583039 ;  /* 0xcb40007f0b197421 */ /* 0x000fe20000000000 */
[----:B------:R-:W-:Y:S02]  /*0670*/  FFMA R9, R9, 1.925963033500011079e-08, R24 ;  /* 0x32a5706009097823 */ /* 0x000fe40000000018 */
[----:B------:R-:W-:-:S03]  /*0680*/  FADD R12, R13, -12583039 ;  /* 0xcb40007f0d0c7421 */ /* 0x000fc60000000000 */
[----:B------:R-:W2:Y:S01]  /*0690*/  MUFU.EX2 R21, R21 ;  /* 0x0000001500157308 */ /* 0x000ea20000000800 */
[----:B------:R-:W-:Y:S01]  /*06a0*/  FFMA R25, R10, 1.4426950216293334961, -R25 ;  /* 0x3fb8aa3b0a197823 */ /* 0x000fe20000000819 */
[----:B------:R-:W-:Y:S01]  /*06b0*/  SHF.L.U32 R14, R14, 0x17, RZ ;  /* 0x000000170e0e7819 */ /* 0x000fe200000006ff */
[----:B------:R-:W-:Y:S02]  /*06c0*/  FFMA R12, R15, 1.4426950216293334961, -R12 ;  /* 0x3fb8aa3b0f0c7823 */ /* 0x000fe4000000080c */
[----:B------:R-:W-:-:S03]  /*06d0*/  FFMA R25, R10, 1.925963033500011079e-08, R25 ;  /* 0x32a570600a197823 */ /* 0x000fc60000000019 */
[----:B------:R-:W3:Y:S01]  /*06e0*/  MUFU.EX2 R23, R23 ;  /* 0x0000001700177308 */ /* 0x000ee20000000800 */
[----:B------:R-:W-:Y:S01]  /*06f0*/  SHF.L.U32 R10, R4, 0x17, RZ ;  /* 0x00000017040a7819 */ /* 0x000fe200000006ff */
[----:B0-----:R-:W-:Y:S01]  /*0700*/  FFMA R19, R14, R16, R19 ;  /* 0x000000100e137223 */ /* 0x001fe20000000013 */
[----:B------:R-:W-:Y:S01]  /*0710*/  FFMA R15, R15, 1.925963033500011079e-08, R12 ;  /* 0x32a570600f0f7823 */ /* 0x000fe2000000000c */
[----:B------:R-:W-:-:S04]  /*0720*/  SHF.L.U32 R5, R5, 0x17, RZ ;  /* 0x0000001705057819 */ /* 0x000fc800000006ff */
[----:B------:R-:W0:Y:S01]  /*0730*/  MUFU.EX2 R9, R9 ;  /* 0x0000000900097308 */ /* 0x000e220000000800 */
[----:B-1----:R-:W-:Y:S01]  /*0740*/  FFMA R10, R10, R18, R19 ;  /* 0x000000120a0a7223 */ /* 0x002fe20000000013 */
[----:B------:R-:W-:-:S06]  /*0750*/  SHF.L.U32 R17, R17, 0x17, RZ ;  /* 0x0000001711117819 */ /* 0x000fcc00000006ff */
[----:B------:R-:W1:Y:S01]  /*0760*/  MUFU.EX2 R4, R25 ;  /* 0x0000001900047308 */ /* 0x000e620000000800 */
[----:B--2---:R-:W-:Y:S01]  /*0770*/  FFMA R10, R5, R21, R10 ;  /* 0x00000015050a7223 */ /* 0x004fe2000000000a */
[----:B------:R-:W-:-:S06]  /*0780*/  SHF.L.U32 R5, R20, 0x17, RZ ;  /* 0x0000001714057819 */ /* 0x000fcc00000006ff */
[----:B------:R-:W2:Y:S01]  /*0790*/  MUFU.EX2 R15, R15 ;  /* 0x0000000f000f7308 */ /* 0x000ea20000000800 */
[----:B---3--:R-:W-:Y:S01]  /*07a0*/  FFMA R10, R17, R23, R10 ;  /* 0x00000017110a7223 */ /* 0x008fe2000000000a */
[----:B------:R-:W-:-:S03]  /*07b0*/  SHF.L.U32 R12, R11, 0x17, RZ ;  /* 0x000000170b0c7819 */ /* 0x000fc600000006ff */
[----:B0-----:R-:W-:Y:S01]  /*07c0*/  FFMA R5, R5, R9, R10 ;  /* 0x0000000905057223 */ /* 0x001fe2000000000a */
[----:B------:R-:W-:-:S03]  /*07d0*/  SHF.L.U32 R13, R13, 0x17, RZ ;  /* 0x000000170d0d7819 */ /* 0x000fc600000006ff */
[----:B-1----:R-:W-:-:S04]  /*07e0*/  FFMA R4, R12, R4, R5 ;  /* 0x000000040c047223 */ /* 0x002fc80000000005 */
[----:B--2---:R-:W-:Y:S01]  /*07f0*/  FFMA R19, R13, R15, R4 ;  /* 0x0000000f0d137223 */ /* 0x004fe20000000004 */
[----:B------:R-:W-:Y:S06]  /*0800*/  @P0 BRA `(.L_x_2) ;  /* 0xfffffff800bc0947 */ /* 0x000fec000383ffff */
.L_x_1:
[----:B------:R-:W-:Y:S05]  /*0810*/  @!P2 BRA `(.L_x_0) ;  /* 0x000000040068a947 */ /* 0x000fea0003800000 */
[----:B------:R-:W-:Y:S02]  /*0820*/  ISETP.GE.U32.AND P0, PT, R22, 0x4, PT ;  /* 0x000000041600780c */ /* 0x000fe40003f06070 */
[----:B------:R-:W-:-:S04]  /*0830*/  LOP3.LUT R15, R3, 0x3, RZ, 0xc0, !PT ;  /* 0x00000003030f7812 */ /* 0x000fc800078ec0ff */
[----:B------:R-:W-:-:S07]  /*0840*/  ISETP.NE.AND P1, PT, R15, RZ, PT ;  /* 0x000000ff0f00720c */ /* 0x000fce0003f25270 */
[----:B------:R-:W-:Y:S06]  /*0850*/  @!P0 BRA `(.L_x_3) ;  /* 0x0000000000a88947 */ /* 0x000fec0003800000 */
[----:B------:R-:W1:Y:S01]  /*0860*/  LDC.64 R10, c[0x0][0x380] ;  /* 0x0000e000ff0a7b82 */ /* 0x000e620000000a00 */
[----:B------:R-:W-:-:S05]  /*0870*/  IADD3 R5, PT, PT, -R7, R2, R0 ;  /* 0x0000000207057210 */ /* 0x000fca0007ffe100 */
[----:B-1----:R-:W-:-:S05]  /*0880*/  IMAD.WIDE R10, R5, 0x4, R10 ;  /* 0x00000004050a7825 */ /* 0x002fca00078e020a */
[----:B0-----:R-:W2:Y:S04]  /*0890*/  LDG.E R9, desc[UR6][R10.64] ;  /* 0x000000060a097981 */ /* 0x001ea8000c1e1900 */
[----:B------:R-:W3:Y:S04]  /*08a0*/  LDG.E R13, desc[UR6][R10.64+0x4] ;  /* 0x000004060a0d7981 */ /* 0x000ee8000c1e1900 */
[----:B------:R-:W4:Y:S04]  /*08b0*/  LDG.E R4, desc[UR6][R10.64+0x8] ;  /* 0x000008060a047981 */ /* 0x000f28000c1e1900 */
[----:B------:R0:W5:Y:S01]  /*08c0*/  LDG.E R5, desc[UR6][R10.64+0xc] ;  /* 0x00000c060a057981 */ /* 0x000162000c1e1900 */
[----:B------:R-:W-:Y:S01]  /*08d0*/  HFMA2 R18, -RZ, RZ, 0.96630859375, -0.0022525787353515625 ;  /* 0x3bbb989dff127431 */ /* 0x000fe200000001ff */
[----:B------:R-:W-:-:S02]  /*08e0*/  MOV R17, 0x437c0000 ;  /* 0x437c000000117802 */ /* 0x000fc40000000f00 */
[----:B------:R-:W-:Y:S02]  /*08f0*/  IADD3 R2, PT, PT, R2, 0x4, RZ ;  /* 0x0000000402027810 */ /* 0x000fe40007ffe0ff */
[----:B--2---:R-:W-:-:S04]  /*0900*/  FFMA.SAT R8, R9, R18, 0.5 ;  /* 0x3f00000009087423 */ /* 0x004fc80000002012 */
[----:B------:R-:W-:Y:S01]  /*0910*/  FFMA.RM R8, R8, R17, 12582913 ;  /* 0x4b40000108087423 */ /* 0x000fe20000004011 */
[----:B---3--:R-:W-:-:S03]  /*0920*/  FFMA.SAT R6, R13, R18, 0.5 ;  /* 0x3f0000000d067423 */ /* 0x008fc60000002012 */
[----:B------:R-:W-:Y:S01]  /*0930*/  FADD R12, R8, -12583039 ;  /* 0xcb40007f080c7421 */ /* 0x000fe20000000000 */
[----:B------:R-:W-:Y:S01]  /*0940*/  FFMA.RM R6, R6, R17, 12582913 ;  /* 0x4b40000106067423 */ /* 0x000fe20000004011 */
[----:B----4-:R-:W-:Y:S01]  /*0950*/  FFMA.SAT R16, R4, R18, 0.5 ;  /* 0x3f00000004107423 */ /* 0x010fe20000002012 */
[----:B------:R-:W-:Y:S01]  /*0960*/  SHF.L.U32 R8, R8, 0x17, RZ ;  /* 0x0000001708087819 */ /* 0x000fe200000006ff */
[----:B------:R-:W-:Y:S01]  /*0970*/  FFMA R12, R9, 1.4426950216293334961, -R12 ;  /* 0x3fb8aa3b090c7823 */ /* 0x000fe2000000080c */
[----:B------:R-:W-:-:S03]  /*0980*/  FADD R14, R6, -12583039 ;  /* 0xcb40007f060e7421 */ /* 0x000fc60000000000 */
[----:B0-----:R-:W-:Y:S01]  /*0990*/  FFMA R10, R9, 1.925963033500011079e-08, R12 ;  /* 0x32a57060090a7823 */ /* 0x001fe2000000000c */
[-C--:B------:R-:W-:Y:S01]  /*09a0*/  FFMA.RM R9, R16, R17.reuse, 12582913 ;  /* 0x4b40000110097423 */ /* 0x080fe20000004011 */
[----:B-----5:R-:W-:Y:S01]  /*09b0*/  FFMA.SAT R12, R5, R18, 0.5 ;  /* 0x3f000000050c7423 */ /* 0x020fe20000002012 */
[----:B------:R-:W-:Y:S02]  /*09c0*/  FFMA R14, R13, 1.4426950216293334961, -R14 ;  /* 0x3fb8aa3b0d0e7823 */ /* 0x000fe4000000080e */
[----:B------:R-:W-:Y:S01]  /*09d0*/  FADD R11, R9, -12583039 ;  /* 0xcb40007f090b7421 */ /* 0x000fe20000000000 */
[----:B------:R-:W-:Y:S01]  /*09e0*/  FFMA.RM R12, R12, R17, 12582913 ;  /* 0x4b4000010c0c7423 */ /* 0x000fe20000004011 */
[----:B------:R-:W-:Y:S01]  /*09f0*/  FFMA R14, R13, 1.925963033500011079e-08, R14 ;  /* 0x32a570600d0e7823 */ /* 0x000fe2000000000e */
[----:B------:R-:W0:Y:S01]  /*0a00*/  MUFU.EX2 R10, R10 ;  /* 0x0000000a000a7308 */ /* 0x000e220000000800 */
[----:B------:R-:W-:Y:S01]  /*0a10*/  FFMA R11, R4, 1.4426950216293334961, -R11 ;  /* 0x3fb8aa3b040b7823 */ /* 0x000fe2000000080b */
[----:B------:R-:W-:-:S03]  /*0a20*/  FADD R16, R12, -12583039 ;  /* 0xcb40007f0c107421 */ /* 0x000fc60000000000 */
[----:B------:R-:W-:Y:S01]  /*0a30*/  FFMA R11, R4, 1.925963033500011079e-08, R11 ;  /* 0x32a57060040b7823 */ /* 0x000fe2000000000b */
[----:B------:R-:W-:Y:S01]  /*0a40*/  FFMA R16, R5, 1.4426950216293334961, -R16 ;  /* 0x3fb8aa3b05107823 */ /* 0x000fe20000000810 */
[----:B------:R-:W-:Y:S01]  /*0a50*/  SHF.L.U32 R4, R9, 0x17, RZ ;  /* 0x0000001709047819 */ /* 0x000fe200000006ff */
[----:B------:R-:W1:Y:S02]  /*0a60*/  MUFU.EX2 R14, R14 ;  /* 0x0000000e000e7308 */ /* 0x000e640000000800 */
[----:B------:R-:W-:Y:S01]  /*0a70*/  FFMA R16, R5, 1.925963033500011079e-08, R16 ;  /* 0x32a5706005107823 */ /* 0x000fe20000000010 */
[----:B------:R-:W-:-:S05]  /*0a80*/  SHF.L.U32 R5, R6, 0x17, RZ ;  /* 0x0000001706057819 */ /* 0x000fca00000006ff */
[----:B------:R-:W2:Y:S01]  /*0a90*/  MUFU.EX2 R11, R11 ;  /* 0x0000000b000b7308 */ /* 0x000ea20000000800 */
[----:B0-----:R-:W-:Y:S01]  /*0aa0*/  FFMA R8, R8, R10, R19 ;  /* 0x0000000a08087223 */ /* 0x001fe20000000013 */
[----:B------:R-:W-:-:S06]  /*0ab0*/  SHF.L.U32 R19, R12, 0x17, RZ ;  /* 0x000000170c137819 */ /* 0x000fcc00000006ff */
[----:B------:R-:W0:Y:S01]  /*0ac0*/  MUFU.EX2 R16, R16 ;  /* 0x0000001000107308 */ /* 0x000e220000000800 */
[----:B-1----:R-:W-:-:S04]  /*0ad0*/  FFMA R5, R5, R14, R8 ;  /* 0x0000000e05057223 */ /* 0x002fc80000000008 */
[----:B--2---:R-:W-:-:S04]  /*0ae0*/  FFMA R4, R4, R11, R5 ;  /* 0x0000000b04047223 */ /* 0x004fc80000000005 */
[----:B0-----:R-:W-:-:S07]  /*0af0*/  FFMA R19, R19, R16, R4 ;  /* 0x0000001013137223 */ /* 0x001fce0000000004 */
.L_x_3:
[----:B------:R-:W-:Y:S05]  /*0b00*/  @!P1 BRA `(.L_x_0) ;  /* 0x0000000000ac9947 */ /* 0x000fea0003800000 */
[----:B------:R-:W-:Y:S02]  /*0b10*/  ISETP.NE.AND P0, PT, R15, 0x1, PT ;  /* 0x000000010f00780c */ /* 0x000fe40003f05270 */
[----:B------:R-:W-:-:S04]  /*0b20*/  LOP3.LUT R3, R3, 0x1, RZ, 0xc0, !PT ;  /* 0x0000000103037812 */ /* 0x000fc800078ec0ff */
[----:B------:R-:W-:-:S07]  /*0b30*/  ISETP.NE.U32.AND P1, PT, R3, 0x1, PT ;  /* 0x000000010300780c */ /* 0x000fce0003f25070 */
[----:B------:R-:W-:Y:S06]  /*0b40*/  @!P0 BRA `(.L_x_4) ;  /* 0x0000000000608947 */ /* 0x000fec0003800000 */
[----:B------:R-:W1:Y:S01]  /*0b50*/  LDC.64 R4, c[0x0][0x380] ;  /* 0x0000e000ff047b82 */ /* 0x000e620000000a00 */
[----:B------:R-:W-:-:S05]  /*0b60*/  IADD3 R3, PT, PT, -R7, R2, R0 ;  /* 0x0000000207037210 */ /* 0x000fca0007ffe100 */
[----:B-1----:R-:W-:-:S05]  /*0b70*/  IMAD.WIDE R4, R3, 0x4, R4 ;  /* 0x0000000403047825 */ /* 0x002fca00078e0204 */
[----:B0-----:R-:W2:Y:S04]  /*0b80*/  LDG.E R3, desc[UR6][R4.64] ;  /* 0x0000000604037981 */ /* 0x001ea8000c1e1900 */
[----:B------:R-:W3:Y:S01]  /*0b90*/  LDG.E R11, desc[UR6][R4.64+0x4] ;  /* 0x00000406040b7981 */ /* 0x000ee2000c1e1900 */
[----:B------:R-:W-:Y:S01]  /*0ba0*/  HFMA2 R6, -RZ, RZ, 0.96630859375, -0.0022525787353515625 ;  /* 0x3bbb989dff067431 */ /* 0x000fe200000001ff */
[----:B------:R-:W-:Y:S02]  /*0bb0*/  MOV R9, 0x437c0000 ;  /* 0x437c000000097802 */ /* 0x000fe40000000f00 */
[----:B------:R-:W-:Y:S02]  /*0bc0*/  IADD3 R2, PT, PT, R2, 0x2, RZ ;  /* 0x0000000202027810 */ /* 0x000fe40007ffe0ff */
[----:B--2---:R-:W-:-:S04]  /*0bd0*/  FFMA.SAT R8, R3, R6, 0.5 ;  /* 0x3f00000003087423 */ /* 0x004fc80000002006 */
[----:B------:R-:W-:Y:S01]  /*0be0*/  FFMA.RM R8, R8, R9, 12582913 ;  /* 0x4b40000108087423 */ /* 0x000fe20000004009 */
[----:B---3--:R-:W-:-:S03]  /*0bf0*/  FFMA.SAT R10, R11, R6, 0.5 ;  /* 0x3f0000000b0a7423 */ /* 0x008fc60000002006 */
[----:B------:R-:W-:Y:S01]  /*0c00*/  FADD R6, R8, -12583039 ;  /* 0xcb40007f08067421 */ /* 0x000fe20000000000 */
[----:B------:R-:W-:Y:S01]  /*0c10*/  FFMA.RM R10, R10, R9, 12582913 ;  /* 0x4b4000010a0a7423 */ /* 0x000fe20000004009 */
[----:B------:R-:W-:Y:S02]  /*0c20*/  SHF.L.U32 R8, R8, 0x17, RZ ;  /* 0x0000001708087819 */ /* 0x000fe400000006ff */
[----:B------:R-:W-:Y:S01]  /*0c30*/  FFMA R6, R3, 1.4426950216293334961, -R6 ;  /* 0x3fb8aa3b03067823 */ /* 0x000fe20000000806 */
[----:B------:R-:W-:-:S03]  /*0c40*/  FADD R12, R10, -12583039 ;  /* 0xcb40007f0a0c7421 */ /* 0x000fc60000000000 */
[----:B------:R-:W-:Y:S01]  /*0c50*/  FFMA R6, R3, 1.925963033500011079e-08, R6 ;  /* 0x32a5706003067823 */ /* 0x000fe20000000006 */
[----:B------:R-:W-:Y:S01]  /*0c60*/  FFMA R12, R11, 1.4426950216293334961, -R12 ;  /* 0x3fb8aa3b0b0c7823 */ /* 0x000fe2000000080c */
[----:B------:R-:W-:-:S03]  /*0c70*/  SHF.L.U32 R3, R10, 0x17, RZ ;  /* 0x000000170a037819 */ /* 0x000fc600000006ff */
[----:B------:R-:W-:Y:S01]  /*0c80*/  FFMA R12, R11, 1.925963033500011079e-08, R12 ;  /* 0x32a570600b0c7823 */ /* 0x000fe2000000000c */
[----:B------:R-:W0:Y:S08]  /*0c90*/  MUFU.EX2 R6, R6 ;  /* 0x0000000600067308 */ /* 0x000e300000000800 */
[----:B------:R-:W1:Y:S01]  /*0ca0*/  MUFU.EX2 R12, R12 ;  /* 0x0000000c000c7308 */ /* 0x000e620000000800 */
[----:B0-----:R-:W-:-:S04]  /*0cb0*/  FFMA R8, R8, R6, R19 ;  /* 0x0000000608087223 */ /* 0x001fc80000000013 */
[----:B-1----:R-:W-:-:S07]  /*0cc0*/  FFMA R19, R3, R12, R8 ;  /* 0x0000000c03137223 */ /* 0x002fce0000000008 */
.L_x_4:
[----:B------:R-:W-:Y:S05]  /*0cd0*/  @P1 BRA `(.L_x_0) ;  /* 0x0000000000381947 */ /* 0x000fea0003800000 */
[----:B------:R-:W1:Y:S01]  /*0ce0*/  LDC.64 R4, c[0x0][0x380] ;  /* 0x0000e000ff047b82 */ /* 0x000e620000000a00 */
[----:B------:R-:W-:-:S05]  /*0cf0*/  IADD3 R3, PT, PT, -R7, R2, R0 ;  /* 0x0000000207037210 */ /* 0x000fca0007ffe100 */
[----:B-1----:R-:W-:-:S06]  /*0d00*/  IMAD.WIDE R2, R3, 0x4, R4 ;  /* 0x0000000403027825 */ /* 0x002fcc00078e0204 */
[----:B0-----:R-:W2:Y:S01]  /*0d10*/  LDG.E R2, desc[UR6][R2.64] ;  /* 0x0000000602027981 */ /* 0x001ea2000c1e1900 */
[----:B------:R-:W-:Y:S01]  /*0d20*/  HFMA2 R5, -RZ, RZ, 0.96630859375, -0.0022525787353515625 ;  /* 0x3bbb989dff057431 */ /* 0x000fe200000001ff */
[----:B------:R-:W-:-:S04]  /*0d30*/  MOV R7, 0x437c0000 ;  /* 0x437c000000077802 */ /* 0x000fc80000000f00 */
[----:B--2---:R-:W-:-:S04]  /*0d40*/  FFMA.SAT R4, R2, R5, 0.5 ;  /* 0x3f00000002047423 */ /* 0x004fc80000002005 */
[----:B------:R-:W-:-:S04]  /*0d50*/  FFMA.RM R4, R4, R7, 12582913 ;  /* 0x4b40000104047423 */ /* 0x000fc80000004007 */
[C---:B------:R-:W-:Y:S01]  /*0d60*/  FADD R5, R4.reuse, -12583039 ;  /* 0xcb40007f04057421 */ /* 0x040fe20000000000 */
[----:B------:R-:W-:-:S03]  /*0d70*/  SHF.L.U32 R4, R4, 0x17, RZ ;  /* 0x0000001704047819 */ /* 0x000fc600000006ff */
[----:B------:R-:W-:-:S04]  /*0d80*/  FFMA R5, R2, 1.4426950216293334961, -R5 ;  /* 0x3fb8aa3b02057823 */ /* 0x000fc80000000805 */
[----:B------:R-:W-:-:S06]  /*0d90*/  FFMA R5, R2, 1.925963033500011079e-08, R5 ;  /* 0x32a5706002057823 */ /* 0x000fcc0000000005 */
[----:B------:R-:W0:Y:S02]  /*0da0*/  MUFU.EX2 R5, R5 ;  /* 0x0000000500057308 */ /* 0x000e240000000800 */
[----:B0-----:R-:W-:-:S07]  /*0db0*/  FFMA R19, R4, R5, R19 ;  /* 0x0000000504137223 */ /* 0x001fce0000000013 */
.L_x_0:
[----:B------:R-:W1:Y:S02]  /*0dc0*/  LDC.64 R2, c[0x0][0x380] ;  /* 0x0000e000ff027b82 */ /* 0x000e640000000a00 */
[----:B-1----:R-:W-:-:S05]  /*0dd0*/  IMAD.WIDE R2, R0, 0x4, R2 ;  /* 0x0000000400027825 */ /* 0x002fca00078e0202 */
[----:B0-----:R0:W2:Y:S01]  /*0de0*/  LDG.E R4, desc[UR6][R2.64] ;  /* 0x0000000602047981 */ /* 0x0010a2000c1e1900 */
[C---:B------:R-:W-:Y:S02]  /*0df0*/  FSETP.GEU.AND P0, PT, R19.reuse, 1.175494350822287508e-38, PT ;  /* 0x008000001300780b */ /* 0x040fe40003f0e000 */
[----:B------:R-:W-:Y:S01]  /*0e00*/  MOV R8, 0x3e055027 ;  /* 0x3e05502700087802 */ /* 0x000fe20000000f00 */
[----:B0-----:R-:W0:Y:S10]  /*0e10*/  LDC.64 R2, c[0x0][0x388] ;  /* 0x0000e200ff027b82 */ /* 0x001e340000000a00 */
[----:B------:R-:W-:-:S05]  /*0e20*/  @!P0 FMUL R19, R19, 8388608 ;  /* 0x4b00000013138820 */ /* 0x000fca0000400000 */
[----:B------:R-:W-:-:S04]  /*0e30*/  IADD3 R5, PT, PT, R19, -0x3f2aaaab, RZ ;  /* 0xc0d5555513057810 */ /* 0x000fc80007ffe0ff */
[----:B------:R-:W-:-:S04]  /*0e40*/  LOP3.LUT R6, R5, 0xff800000, RZ, 0xc0, !PT ;  /* 0xff80000005067812 */ /* 0x000fc800078ec0ff */
[-C--:B------:R-:W-:Y:S02]  /*0e50*/  IADD3 R5, PT, PT, R19, -R6.reuse, RZ ;  /* 0x8000000613057210 */ /* 0x080fe40007ffe0ff */
[----:B------:R-:W-:-:S03]  /*0e60*/  I2FP.F32.S32 R6, R6 ;  /* 0x0000000600067245 */ /* 0x000fc60000201400 */
[----:B------:R-:W-:Y:S01]  /*0e70*/  FADD R7, R5, -1 ;  /* 0xbf80000005077421 */ /* 0x000fe20000000000 */
[----:B------:R-:W-:Y:S01]  /*0e80*/  FSEL R5, RZ, -23, P0 ;  /* 0xc1b80000ff057808 */ /* 0x000fe20000000000 */
[----:B0-----:R-:W-:Y:S01]  /*0e90*/  IMAD.WIDE R2, R0, 0x4, R2 ;  /* 0x0000000400027825 */ /* 0x001fe200078e0202 */
[----:B------:R-:W-:-:S03]  /*0ea0*/  ISETP.GT.U32.AND P0, PT, R19, 0x7f7fffff, PT ;  /* 0x7f7fffff1300780c */ /* 0x000fc60003f04070 */
[C---:B------:R-:W-:Y:S01]  /*0eb0*/  FFMA R8, R7.reuse, -R8, 0.14084610342979431152 ;  /* 0x3e1039f607087423 */ /* 0x040fe20000000808 */
[----:B------:R-:W-:Y:S01]  /*0ec0*/  FFMA R5, R6, 1.1920928955078125e-07, R5 ;  /* 0x3400000006057823 */ /* 0x000fe20000000005 */
[----:B------:R-:W-:Y:S02]  /*0ed0*/  MOV R6, 0x7f800000 ;  /* 0x7f80000000067802 */ /* 0x000fe40000000f00 */
[----:B------:R-:W-:-:S04]  /*0ee0*/  FFMA R8, R7, R8, -0.12148627638816833496 ;  /* 0xbdf8cdcc07087423 */ /* 0x000fc80000000008 */
[----:B------:R-:W-:-:S04]  /*0ef0*/  FFMA R8, R7, R8, 0.13980610668659210205 ;  /* 0x3e0f295507087423 */ /* 0x000fc80000000008 */
[----:B------:R-:W-:-:S04]  /*0f00*/  FFMA R8, R7, R8, -0.16684235632419586182 ;  /* 0xbe2ad8b907087423 */ /* 0x000fc80000000008 */
[----:B------:R-:W-:-:S04]  /*0f10*/  FFMA R8, R7, R8, 0.20012299716472625732 ;  /* 0x3e4ced0b07087423 */ /* 0x000fc80000000008 */
[----:B------:R-:W-:-:S04]  /*0f20*/  FFMA R8, R7, R8, -0.24999669194221496582 ;  /* 0xbe7fff2207087423 */ /* 0x000fc80000000008 */
[----:B------:R-:W-:-:S04]  /*0f30*/  FFMA R8, R7, R8, 0.33333182334899902344 ;  /* 0x3eaaaa7807087423 */ /* 0x000fc80000000008 */
[----:B------:R-:W-:-:S04]  /*0f40*/  FFMA R8, R7, R8, -0.5 ;  /* 0xbf00000007087423 */ /* 0x000fc80000000008 */
[----:B------:R-:W-:-:S04]  /*0f50*/  FMUL R8, R7, R8 ;  /* 0x0000000807087220 */ /* 0x000fc80000400000 */
[----:B------:R-:W-:-:S04]  /*0f60*/  FFMA R8, R7, R8, R7 ;  /* 0x0000000807087223 */ /* 0x000fc80000000007 */
[----:B------:R-:W-:Y:S01]  /*0f70*/  FFMA R5, R5, 0.69314718246459960938, R8 ;  /* 0x3f31721805057823 */ /* 0x000fe20000000008 */
[C---:B------:R-:W-:Y:S01]  /*0f80*/  @P0 FFMA R5, R19.reuse, R6, +INF ;  /* 0x7f80000013050423 */ /* 0x040fe20000000006 */
[----:B------:R-:W-:-:S04]  /*0f90*/  FSETP.NEU.AND P0, PT, R19, RZ, PT ;  /* 0x000000ff1300720b */ /* 0x000fc80003f0d000 */
[----:B------:R-:W-:-:S05]  /*0fa0*/  FSEL R5, R5, -INF , P0 ;  /* 0xff80000005057808 */ /* 0x000fca0000000000 */
[----:B--2---:R-:W-:-:S05]  /*0fb0*/  FADD R5, R4, -R5 ;  /* 0x8000000504057221 */ /* 0x004fca0000000000 */
[----:B------:R-:W-:Y:S01]  /*0fc0*/  STG.E desc[UR6][R2.64], R5 ;  /* 0x0000000502007986 */ /* 0x000fe2000c101906 */
[----:B------:R-:W-:Y:S05]  /*0fd0*/  EXIT ;  /* 0x000000000000794d */ /* 0x000fea0003800000 */
.L_x_5:
[----:B------:R-:W-:-:S00]  /*0fe0*/  BRA `(.L_x_5) ;  /* 0xfffffffc00fc7947 */ /* 0x000fc0000383ffff */
[----:B------:R-:W-:-:S00]  /*0ff0*/  NOP ;  /* 0x0000000000007918 */ /* 0x000fc00000000000 */
        /* <DEDUP_REMOVED lines=8> */
.L_x_6:


//--------------------- .nv.shared.reserved.0     --------------------------
	.section	.nv.shared.reserved.0,"aw",@nobits
	.weak		__nv_reservedSMEM_offset_0_alias
	.size		__nv_reservedSMEM_offset_0_alias, 0, 64
	.other		__nv_reservedSMEM_offset_0_alias,@"STO_CUDA_RESERVED_SHARED STV_DEFAULT"
__nv_reservedSMEM_offset_0_alias:
	.zero		0
	.zero		64


//--------------------- .nv.constant0._Z27adaptive_log_softmax_kernelPKfPfiii --------------------------
	.section	.nv.constant0._Z27adaptive_log_softmax_kernelPKfPfiii,"a",@progbits
	.sectionflags	@""
	.align	4
.nv.constant0._Z27adaptive_log_softmax_kernelPKfPfiii:
	.zero		924


//--------------------- SYMBOLS --------------------------

	.type		.nv.reservedSmem.offset0,@object
	.size		.nv.reservedSmem.offset0,0x4
